	.headerflags	@"EF_CUDA_TEXMODE_UNIFIED EF_CUDA_64BIT_ADDRESS EF_CUDA_ACCELERATORS EF_CUDA_SM90 EF_CUDA_VIRTUAL_SM(EF_CUDA_SM90)"
	.elftype	@"ET_EXEC"


//--------------------- .nv.info                  --------------------------
	.section	.nv.info,"",@"SHT_CUDA_INFO"
	.align	4


	//----- nvinfo : EIATTR_REGCOUNT
	.align		4
        /*0000*/ 	.byte	0x04, 0x2f
        /*0002*/ 	.short	(.L_2 - .L_1)
	.align		4
.L_1:
        /*0004*/ 	.word	index@(triton_red_fused__log_softmax_exp_6)
        /*0008*/ 	.word	0x00000020


	//----- nvinfo : EIATTR_MIN_STACK_SIZE
	.align		4
.L_2:
        /*000c*/ 	.byte	0x04, 0x12
        /*000e*/ 	.short	(.L_4 - .L_3)
	.align		4
.L_3:
        /*0010*/ 	.word	index@(triton_red_fused__log_softmax_exp_6)
        /*0014*/ 	.word	0x00000000


	//----- nvinfo : EIATTR_FRAME_SIZE
	.align		4
.L_4:
        /*0018*/ 	.byte	0x04, 0x11
        /*001a*/ 	.short	(.L_6 - .L_5)
	.align		4
.L_5:
        /*001c*/ 	.word	index@(triton_red_fused__log_softmax_exp_6)
        /*0020*/ 	.word	0x00000000


	//----- nvinfo : EIATTR_MIN_STACK_SIZE
	.align		4
.L_6:
        /*0024*/ 	.byte	0x04, 0x12
        /*0026*/ 	.short	(.L_8 - .L_7)
	.align		4
.L_7:
        /*0028*/ 	.word	index@(triton_red_fused__log_softmax_exp_6)
        /*002c*/ 	.word	0x00000000
.L_8:


//--------------------- .nv.info.triton_red_fused__log_softmax_exp_6 --------------------------
	.section	.nv.info.triton_red_fused__log_softmax_exp_6,"",@"SHT_CUDA_INFO"
	.sectionflags	@""
	.align	4


	//----- nvinfo : EIATTR_CUDA_API_VERSION
	.align		4
        /*0000*/ 	.byte	0x04, 0x37
        /*0002*/ 	.short	(.L_10 - .L_9)
.L_9:
        /*0004*/ 	.word	0x0000007c


	//----- nvinfo : EIATTR_KPARAM_INFO
	.align		4
.L_10:
        /*0008*/ 	.byte	0x04, 0x17
        /*000a*/ 	.short	(.L_12 - .L_11)
.L_11:
        /*000c*/ 	.word	0x00000000
        /*0010*/ 	.short	0x0005
        /*0012*/ 	.short	0x0024
        /*0014*/ 	.byte	0x00, 0xf0, 0x11, 0x00


	//----- nvinfo : EIATTR_KPARAM_INFO
	.align		4
.L_12:
        /*0018*/ 	.byte	0x04, 0x17
        /*001a*/ 	.short	(.L_14 - .L_13)
.L_13:
        /*001c*/ 	.word	0x00000000
        /*0020*/ 	.short	0x0004
        /*0022*/ 	.short	0x0020
        /*0024*/ 	.byte	0x00, 0xf0, 0x11, 0x00


	//----- nvinfo : EIATTR_KPARAM_INFO
	.align		4
.L_14:
        /*0028*/ 	.byte	0x04, 0x17
        /*002a*/ 	.short	(.L_16 - .L_15)
.L_15:
        /*002c*/ 	.word	0x00000000
        /*0030*/ 	.short	0x0003
        /*0032*/ 	.short	0x0018
        /*0034*/ 	.byte	0x00, 0xf4, 0x21, 0x00


	//----- nvinfo : EIATTR_KPARAM_INFO
	.align		4
.L_16:
        /*0038*/ 	.byte	0x04, 0x17
        /*003a*/ 	.short	(.L_18 - .L_17)
.L_17:
        /*003c*/ 	.word	0x00000000
        /*0040*/ 	.short	0x0002
        /*0042*/ 	.short	0x0010
        /*0044*/ 	.byte	0x00, 0xf4, 0x21, 0x00


	//----- nvinfo : EIATTR_KPARAM_INFO
	.align		4
.L_18:
        /*0048*/ 	.byte	0x04, 0x17
        /*004a*/ 	.short	(.L_20 - .L_19)
.L_19:
        /*004c*/ 	.word	0x00000000
        /*0050*/ 	.short	0x0001
        /*0052*/ 	.short	0x0008
        /*0054*/ 	.byte	0x00, 0xf4, 0x21, 0x00


	//----- nvinfo : EIATTR_KPARAM_INFO
	.align		4
.L_20:
        /*0058*/ 	.byte	0x04, 0x17
        /*005a*/ 	.short	(.L_22 - .L_21)
.L_21:
        /*005c*/ 	.word	0x00000000
        /*0060*/ 	.short	0x0000
        /*0062*/ 	.short	0x0000
        /*0064*/ 	.byte	0x00, 0xf4, 0x21, 0x00


	//----- nvinfo : EIATTR_SPARSE_MMA_MASK
	.align		4
.L_22:
        /*0068*/ 	.byte	0x03, 0x50
        /*006a*/ 	.short	0x0000


	//----- nvinfo : EIATTR_MAXREG_COUNT
	.align		4
        /*006c*/ 	.byte	0x03, 0x1b
        /*006e*/ 	.short	0x0080


	//----- nvinfo : EIATTR_COOP_GROUP_MASK_REGIDS
	.align		4
        /*0070*/ 	.byte	0x04, 0x29
        /*0072*/ 	.short	(.L_24 - .L_23)


	//   ....[0]....
.L_23:
        /*0074*/ 	.word	0xffffffff


	//   ....[1]....
        /*0078*/ 	.word	0xffffffff


	//   ....[2]....
        /*007c*/ 	.word	0xffffffff


	//   ....[3]....
        /*0080*/ 	.word	0xffffffff


	//   ....[4]....
        /*0084*/ 	.word	0xffffffff


	//   ....[5]....
        /*0088*/ 	.word	0xffffffff


	//   ....[6]....
        /*008c*/ 	.word	0xffffffff


	//   ....[7]....
        /*0090*/ 	.word	0xffffffff


	//   ....[8]....
        /*0094*/ 	.word	0xffffffff


	//   ....[9]....
        /*0098*/ 	.word	0xffffffff


	//   ....[10]....
        /*009c*/ 	.word	0xffffffff


	//   ....[11]....
        /*00a0*/ 	.word	0xffffffff


	//   ....[12]....
        /*00a4*/ 	.word	0xffffffff


	//   ....[13]....
        /*00a8*/ 	.word	0xffffffff


	//   ....[14]....
        /*00ac*/ 	.word	0xffffffff


	//   ....[15]....
        /*00b0*/ 	.word	0xffffffff


	//   ....[16]....
        /*00b4*/ 	.word	0xffffffff


	//   ....[17]....
        /*00b8*/ 	.word	0xffffffff


	//----- nvinfo : EIATTR_COOP_GROUP_INSTR_OFFSETS
	.align		4
.L_24:
        /*00bc*/ 	.byte	0x04, 0x28
        /*00be*/ 	.short	(.L_26 - .L_25)


	//   ....[0]....
.L_25:
        /*00c0*/ 	.word	0x00000590


	//   ....[1]....
        /*00c4*/ 	.word	0x000005f0


	//   ....[2]....
        /*00c8*/ 	.word	0x00000670


	//   ....[3]....
        /*00cc*/ 	.word	0x000006b0


	//   ....[4]....
        /*00d0*/ 	.word	0x000006f0


	//   ....[5]....
        /*00d4*/ 	.word	0x00000770


	//   ....[6]....
        /*00d8*/ 	.word	0x000007f0


	//   ....[7]....
        /*00dc*/ 	.word	0x00000830


	//   ....[8]....
        /*00e0*/ 	.word	0x00000880


	//   ....[9]....
        /*00e4*/ 	.word	0x00001080


	//   ....[10]....
        /*00e8*/ 	.word	0x000010a0


	//   ....[11]....
        /*00ec*/ 	.word	0x000010c0


	//   ....[12]....
        /*00f0*/ 	.word	0x000010e0


	//   ....[13]....
        /*00f4*/ 	.word	0x00001100


	//   ....[14]....
        /*00f8*/ 	.word	0x00001160


	//   ....[15]....
        /*00fc*/ 	.word	0x00001180


	//   ....[16]....
        /*0100*/ 	.word	0x000011a0


	//   ....[17]....
        /*0104*/ 	.word	0x000011d0


	//----- nvinfo : EIATTR_EXIT_INSTR_OFFSETS
	.align		4
.L_26:
        /*0108*/ 	.byte	0x04, 0x1c
        /*010a*/ 	.short	(.L_28 - .L_27)


	//   ....[0]....
.L_27:
        /*010c*/ 	.word	0x00001b60


	//   ....[1]....
        /*0110*/ 	.word	0x00001b80


	//----- nvinfo : EIATTR_REQNTID
	.align		4
.L_28:
        /*0114*/ 	.byte	0x04, 0x10
        /*0116*/ 	.short	(.L_30 - .L_29)
.L_29:
        /*0118*/ 	.word	0x00000200
        /*011c*/ 	.word	0x00000001
        /*0120*/ 	.word	0x00000001


	//----- nvinfo : EIATTR_CBANK_PARAM_SIZE
	.align		4
.L_30:
        /*0124*/ 	.byte	0x03, 0x19
        /*0126*/ 	.short	0x0028


	//----- nvinfo : EIATTR_PARAM_CBANK
	.align		4
        /*0128*/ 	.byte	0x04, 0x0a
        /*012a*/ 	.short	(.L_32 - .L_31)
	.align		4
.L_31:
        /*012c*/ 	.word	index@(.nv.constant0.triton_red_fused__log_softmax_exp_6)
        /*0130*/ 	.short	0x0210
        /*0132*/ 	.short	0x0028


	//----- nvinfo : EIATTR_SW_WAR
	.align		4
.L_32:
        /*0134*/ 	.byte	0x04, 0x36
        /*0136*/ 	.short	(.L_34 - .L_33)
.L_33:
        /*0138*/ 	.word	0x00000008
.L_34:


//--------------------- .nv.callgraph             --------------------------
	.section	.nv.callgraph,"",@"SHT_CUDA_CALLGRAPH"
	.align	4
	.sectionentsize	8
	.align		4
        /*0000*/ 	.word	0x00000000
	.align		4
        /*0004*/ 	.word	0xffffffff
	.align		4
        /*0008*/ 	.word	0x00000000
	.align		4
        /*000c*/ 	.word	0xfffffffe
	.align		4
        /*0010*/ 	.word	0x00000000
	.align		4
        /*0014*/ 	.word	0xfffffffd
	.align		4
        /*0018*/ 	.word	0x00000000
	.align		4
        /*001c*/ 	.word	0xfffffffc


//--------------------- .nv.constant4             --------------------------
	.section	.nv.constant4,"a",@progbits
	.align	8
	.align		8
.nv.constant4:
        /*0000*/ 	.dword	_$_str


//--------------------- .text.triton_red_fused__log_softmax_exp_6 --------------------------
	.section	.text.triton_red_fused__log_softmax_exp_6,"ax",@progbits
	.sectionflags	@"SHF_BARRIERS=1"
	.align	128
        .global         triton_red_fused__log_softmax_exp_6
        .type           triton_red_fused__log_softmax_exp_6,@function
        .size           triton_red_fused__log_softmax_exp_6,(.L_x_3 - triton_red_fused__log_softmax_exp_6)
        .other          triton_red_fused__log_softmax_exp_6,@"STO_CUDA_ENTRY STV_DEFAULT"
triton_red_fused__log_softmax_exp_6:
.text.triton_red_fused__log_softmax_exp_6:
[----:B------:R-:W0:Y:S02]  /*0000*/  LDC R1, c[0x0][0x28] ;  /* 0x00000a00ff017b82 */ /* 0x000e240000000800 */
[----:B------:R-:W1:Y:S01]  /*0010*/  S2R R19, SR_CTAID.X ;  /* 0x0000000000137919 */ /* 0x000e620000002500 */
[----:B------:R-:W2:Y:S01]  /*0020*/  LDC.64 R2, c[0x0][0x218] ;  /* 0x00008600ff027b82 */ /* 0x000ea20000000a00 */
[----:B------:R-:W-:Y:S01]  /*0030*/  ULDC.64 UR6, c[0x0][0x208] ;  /* 0x0000820000067ab9 */ /* 0x000fe20000000a00 */
[----:B------:R-:W3:Y:S01]  /*0040*/  S2R R0, SR_TID.X ;  /* 0x0000000000007919 */ /* 0x000ee20000002100 */
[----:B-1----:R-:W-:Y:S01]  /*0050*/  ISETP.GE.AND P2, PT, R19, 0x100, PT ;  /* 0x000001001300780c */ /* 0x002fe20003f46270 */
[----:B---3--:R-:W-:-:S05]  /*0060*/  IMAD.SHL.U32 R0, R0, 0x4, RZ ;  /* 0x0000000400007824 */ /* 0x008fca00078e00ff */
[----:B------:R-:W-:-:S05]  /*0070*/  LOP3.LUT R16, R0, 0x7fc, RZ, 0xc0, !PT ;  /* 0x000007fc00107812 */ /* 0x000fca00078ec0ff */
[----:B------:R-:W-:-:S04]  /*0080*/  IMAD R18, R19, 0x1240, R16 ;  /* 0x0000124013127824 */ /* 0x000fc800078e0210 */
[----:B--2---:R-:W-:Y:S01]  /*0090*/  IMAD.WIDE R20, R18, 0x4, R2 ;  /* 0x0000000412147825 */ /* 0x004fe200078e0202 */
[----:B------:R-:W-:Y:S06]  /*00a0*/  @!P2 BRA `(.L_x_0) ;  /* 0x000000000028a947 */ /* 0x000fec0003800000 */
[----:B------:R-:W-:Y:S01]  /*00b0*/  LOP3.LUT R16, R16, 0x1000, RZ, 0xfc, !PT ;  /* 0x0000100010107812 */ /* 0x000fe200078efcff */
[----:B------:R-:W-:Y:S02]  /*00c0*/  VIADD R4, R18, 0x800 ;  /* 0x0000080012047836 */ /* 0x000fe40000000000 */
[----:B------:R-:W-:Y:S02]  /*00d0*/  IMAD.MOV.U32 R3, RZ, RZ, -0x800000 ;  /* 0xff800000ff037424 */ /* 0x000fe400078e00ff */
[----:B------:R-:W-:Y:S01]  /*00e0*/  IMAD R12, R19, 0x1240, R16 ;  /* 0x00001240130c7824 */ /* 0x000fe200078e0210 */
[----:B------:R-:W-:Y:S01]  /*00f0*/  SHF.R.S32.HI R5, RZ, 0x1f, R4 ;  /* 0x0000001fff057819 */ /* 0x000fe20000011404 */
[----:B------:R-:W-:Y:S02]  /*0100*/  IMAD.MOV.U32 R6, RZ, RZ, -0x800000 ;  /* 0xff800000ff067424 */ /* 0x000fe400078e00ff */
[----:B------:R-:W-:Y:S01]  /*0110*/  IMAD.MOV.U32 R7, RZ, RZ, -0x800000 ;  /* 0xff800000ff077424 */ /* 0x000fe200078e00ff */
[----:B------:R-:W-:Y:S01]  /*0120*/  SHF.R.S32.HI R13, RZ, 0x1f, R12 ;  /* 0x0000001fff0d7819 */ /* 0x000fe2000001140c */
[----:B------:R-:W-:Y:S01]  /*0130*/  IMAD.MOV.U32 R2, RZ, RZ, -0x800000 ;  /* 0xff800000ff027424 */ /* 0x000fe200078e00ff */
[----:B------:R-:W-:Y:S06]  /*0140*/  BRA `(.L_x_1) ;  /* 0x0000000000c47947 */ /* 0x000fec0003800000 */
.L_x_0:
[----:B------:R-:W-:Y:S01]  /*0150*/  VIADD R0, R18, 0x800 ;  /* 0x0000080012007836 */ /* 0x000fe20000000000 */
[----:B------:R-:W2:Y:S01]  /*0160*/  LDG.E.EL.128 R4, desc[UR6][R20.64] ;  /* 0x0000000614047981 */ /* 0x000ea2000c2e1d00 */
[----:B------:R-:W-:Y:S02]  /*0170*/  LOP3.LUT R16, R16, 0x1000, RZ, 0xfc, !PT ;  /* 0x0000100010107812 */ /* 0x000fe400078efcff */
[----:B------:R-:W-:Y:S02]  /*0180*/  IMAD.WIDE R8, R0, 0x4, R2 ;  /* 0x0000000400087825 */ /* 0x000fe400078e0202 */
[----:B------:R-:W-:-:S04]  /*0190*/  ISETP.GE.U32.AND P0, PT, R16, 0x1240, PT ;  /* 0x000012401000780c */ /* 0x000fc80003f06070 */
[----:B------:R-:W3:Y:S01]  /*01a0*/  LDG.E.EL.128 R8, desc[UR6][R8.64] ;  /* 0x0000000608087981 */ /* 0x000ee2000c2e1d00 */
[----:B------:R-:W-:Y:S01]  /*01b0*/  IMAD R17, R19, 0x1240, R16 ;  /* 0x0000124013117824 */ /* 0x000fe200078e0210 */
[----:B------:R-:W-:Y:S02]  /*01c0*/  CS2R R12, SRZ ;  /* 0x00000000000c7805 */ /* 0x000fe4000001ff00 */
[----:B------:R-:W-:Y:S01]  /*01d0*/  CS2R R14, SRZ ;  /* 0x00000000000e7805 */ /* 0x000fe2000001ff00 */
[----:B------:R-:W-:-:S05]  /*01e0*/  IMAD.WIDE R2, R17, 0x4, R2 ;  /* 0x0000000411027825 */ /* 0x000fca00078e0202 */
[----:B------:R-:W4:Y:S01]  /*01f0*/  @!P0 LDG.E.EL.128 R12, desc[UR6][R2.64] ;  /* 0x00000006020c8981 */ /* 0x000f22000c2e1d00 */
[----:B--2---:R-:W-:Y:S02]  /*0200*/  FSETP.NAN.AND P6, PT, R4, R4, PT ;  /* 0x000000040400720b */ /* 0x004fe40003fc8000 */
[----:B------:R-:W-:Y:S02]  /*0210*/  FSETP.NAN.AND P4, PT, R7, R7, PT ;  /* 0x000000070700720b */ /* 0x000fe40003f88000 */
[----:B------:R-:W-:Y:S02]  /*0220*/  FSETP.NAN.AND P3, PT, R5, R5, PT ;  /* 0x000000050500720b */ /* 0x000fe40003f68000 */
[----:B------:R-:W-:Y:S02]  /*0230*/  FSETP.NAN.AND P1, PT, R6, R6, PT ;  /* 0x000000060600720b */ /* 0x000fe40003f28000 */
[----:B---3--:R-:W-:-:S05]  /*0240*/  FSETP.GT.AND P5, PT, R4, R8, PT ;  /* 0x000000080400720b */ /* 0x008fca0003fa4000 */
[----:B------:R-:W-:Y:S02]  /*0250*/  @!P6 SEL R4, R4, R8, P5 ;  /* 0x000000080404e207 */ /* 0x000fe40002800000 */
[----:B------:R-:W-:-:S04]  /*0260*/  FSETP.GT.AND P5, PT, R7, R11, PT ;  /* 0x0000000b0700720b */ /* 0x000fc80003fa4000 */
[----:B------:R-:W-:Y:S02]  /*0270*/  @!P4 SEL R7, R7, R11, P5 ;  /* 0x0000000b0707c207 */ /* 0x000fe40002800000 */
[CC--:B------:R-:W-:Y:S02]  /*0280*/  FSETP.GT.AND P5, PT, R5.reuse, R9.reuse, PT ;  /* 0x000000090500720b */ /* 0x0c0fe40003fa4000 */
[CC--:B------:R-:W-:Y:S02]  /*0290*/  FSETP.GT.AND P4, PT, R6.reuse, R10.reuse, PT ;  /* 0x0000000a0600720b */ /* 0x0c0fe40003f84000 */
[----:B------:R-:W-:Y:S02]  /*02a0*/  @!P3 SEL R5, R5, R9, P5 ;  /* 0x000000090505b207 */ /* 0x000fe40002800000 */
[----:B----4-:R-:W-:Y:S02]  /*02b0*/  SEL R2, R13, RZ, !P0 ;  /* 0x000000ff0d027207 */ /* 0x010fe40004000000 */
[----:B------:R-:W-:-:S02]  /*02c0*/  @!P1 SEL R6, R6, R10, P4 ;  /* 0x0000000a06069207 */ /* 0x000fc40002000000 */
[----:B------:R-:W-:Y:S02]  /*02d0*/  SEL R8, R15, RZ, !P0 ;  /* 0x000000ff0f087207 */ /* 0x000fe40004000000 */
[----:B------:R-:W-:Y:S02]  /*02e0*/  FSETP.GT.AND P1, PT, R5, R2, PT ;  /* 0x000000020500720b */ /* 0x000fe40003f24000 */
[----:B------:R-:W-:Y:S01]  /*02f0*/  SEL R3, R12, RZ, !P0 ;  /* 0x000000ff0c037207 */ /* 0x000fe20004000000 */
[----:B------:R-:W-:Y:S01]  /*0300*/  IMAD.MOV.U32 R12, RZ, RZ, R17 ;  /* 0x000000ffff0c7224 */ /* 0x000fe200078e0011 */
[----:B------:R-:W-:Y:S02]  /*0310*/  FSETP.GT.AND P5, PT, R7, R8, PT ;  /* 0x000000080700720b */ /* 0x000fe40003fa4000 */
[----:B------:R-:W-:Y:S02]  /*0320*/  SEL R2, R5, R2, P1 ;  /* 0x0000000205027207 */ /* 0x000fe40000800000 */
[----:B------:R-:W-:-:S02]  /*0330*/  FSETP.GT.AND P1, PT, R4, R3, PT ;  /* 0x000000030400720b */ /* 0x000fc40003f24000 */
[----:B------:R-:W-:Y:S02]  /*0340*/  SEL R9, R14, RZ, !P0 ;  /* 0x000000ff0e097207 */ /* 0x000fe40004000000 */
[----:B------:R-:W-:Y:S02]  /*0350*/  SEL R8, R7, R8, P5 ;  /* 0x0000000807087207 */ /* 0x000fe40002800000 */
[----:B------:R-:W-:Y:S02]  /*0360*/  FSETP.NAN.AND P4, PT, R5, R5, PT ;  /* 0x000000050500720b */ /* 0x000fe40003f88000 */
[C---:B------:R-:W-:Y:S02]  /*0370*/  FSETP.NAN.AND P5, PT, R4.reuse, R4, PT ;  /* 0x000000040400720b */ /* 0x040fe40003fa8000 */
[----:B------:R-:W-:Y:S02]  /*0380*/  SEL R3, R4, R3, P1 ;  /* 0x0000000304037207 */ /* 0x000fe40000800000 */
[----:B------:R-:W-:-:S02]  /*0390*/  FSETP.GT.AND P6, PT, R6, R9, PT ;  /* 0x000000090600720b */ /* 0x000fc40003fc4000 */
[----:B------:R-:W-:Y:S02]  /*03a0*/  @!P0 SEL R5, R5, R2, P4 ;  /* 0x0000000205058207 */ /* 0x000fe40002000000 */
[----:B------:R-:W-:Y:S02]  /*03b0*/  @!P0 SEL R4, R4, R3, P5 ;  /* 0x0000000304048207 */ /* 0x000fe40002800000 */
[C---:B------:R-:W-:Y:S01]  /*03c0*/  SEL R9, R6.reuse, R9, P6 ;  /* 0x0000000906097207 */ /* 0x040fe20003000000 */
[----:B------:R-:W-:Y:S01]  /*03d0*/  IMAD.MOV.U32 R3, RZ, RZ, R5 ;  /* 0x000000ffff037224 */ /* 0x000fe200078e0005 */
[C---:B------:R-:W-:Y:S01]  /*03e0*/  FSETP.NAN.AND P3, PT, R6.reuse, R6, PT ;  /* 0x000000060600720b */ /* 0x040fe20003f68000 */
[----:B------:R-:W-:Y:S01]  /*03f0*/  IMAD.MOV.U32 R2, RZ, RZ, R4 ;  /* 0x000000ffff027224 */ /* 0x000fe200078e0004 */
[----:B------:R-:W-:Y:S01]  /*0400*/  FSETP.NAN.AND P6, PT, R7, R7, PT ;  /* 0x000000070700720b */ /* 0x000fe20003fc8000 */
[----:B------:R-:W-:Y:S01]  /*0410*/  IMAD.MOV.U32 R4, RZ, RZ, R0 ;  /* 0x000000ffff047224 */ /* 0x000fe200078e0000 */
[----:B------:R-:W-:-:S02]  /*0420*/  @!P0 SEL R6, R6, R9, P3 ;  /* 0x0000000906068207 */ /* 0x000fc40001800000 */
[----:B------:R-:W-:Y:S02]  /*0430*/  @!P0 SEL R7, R7, R8, P6 ;  /* 0x0000000807078207 */ /* 0x000fe40003000000 */
[----:B------:R-:W-:Y:S02]  /*0440*/  SHF.R.S32.HI R5, RZ, 0x1f, R0 ;  /* 0x0000001fff057819 */ /* 0x000fe40000011400 */
[----:B------:R-:W-:-:S07]  /*0450*/  SHF.R.S32.HI R13, RZ, 0x1f, R17 ;  /* 0x0000001fff0d7819 */ /* 0x000fce0000011411 */
.L_x_1:
[----:B------:R-:W-:Y:S01]  /*0460*/  IMAD.MOV.U32 R9, RZ, RZ, R2 ;  /* 0x000000ffff097224 */ /* 0x000fe200078e0002 */
[----:B------:R-:W1:Y:S01]  /*0470*/  S2UR UR5, SR_CgaCtaId ;  /* 0x00000000000579c3 */ /* 0x000e620000008800 */
[----:B------:R-:W-:Y:S01]  /*0480*/  UMOV UR4, 0x400 ;  /* 0x0000040000047882 */ /* 0x000fe20000000000 */
[----:B------:R-:W-:Y:S01]  /*0490*/  ULDC.64 UR8, c[0x0][0x218] ;  /* 0x0000860000087ab9 */ /* 0x000fe20000000a00 */
[----:B------:R-:W-:Y:S02]  /*04a0*/  CS2R R10, SRZ ;  /* 0x00000000000a7805 */ /* 0x000fe4000001ff00 */
[C---:B------:R-:W-:Y:S02]  /*04b0*/  FSETP.GT.AND P0, PT, R9.reuse, R3, PT ;  /* 0x000000030900720b */ /* 0x040fe40003f04000 */
[C---:B------:R-:W-:Y:S01]  /*04c0*/  FSETP.NAN.AND P1, PT, R9.reuse, R9, PT ;  /* 0x000000090900720b */ /* 0x040fe20003f28000 */
[----:B------:R-:W2:Y:S10]  /*04d0*/  LDC.64 R14, c[0x0][0x220] ;  /* 0x00008800ff0e7b82 */ /* 0x000eb40000000a00 */
[----:B------:R-:W-:-:S04]  /*04e0*/  @!P0 FSEL R9, R9, R3, P1 ;  /* 0x0000000309098208 */ /* 0x000fc80000800000 */
[C---:B------:R-:W-:Y:S02]  /*04f0*/  FSETP.GT.AND P0, PT, R9.reuse, R6, PT ;  /* 0x000000060900720b */ /* 0x040fe40003f04000 */
[----:B------:R-:W-:Y:S01]  /*0500*/  FSETP.NAN.AND P1, PT, R9, R9, PT ;  /* 0x000000090900720b */ /* 0x000fe20003f28000 */
[----:B-1----:R-:W-:Y:S01]  /*0510*/  UPRMT UR4, UR5, 0x654, UR4 ;  /* 0x0000065405047896 */ /* 0x002fe20008000004 */
[----:B--2---:R-:W-:-:S09]  /*0520*/  IMAD.WIDE R14, R19, 0x4, R14 ;  /* 0x00000004130e7825 */ /* 0x004fd200078e020e */
[----:B------:R-:W-:-:S04]  /*0530*/  @!P0 FSEL R9, R9, R6, P1 ;  /* 0x0000000609098208 */ /* 0x000fc80000800000 */
[C---:B------:R-:W-:Y:S02]  /*0540*/  FSETP.GT.AND P0, PT, R9.reuse, R7, PT ;  /* 0x000000070900720b */ /* 0x040fe40003f04000 */
[----:B------:R-:W-:-:S11]  /*0550*/  FSETP.NAN.AND P1, PT, R9, R9, PT ;  /* 0x000000090900720b */ /* 0x000fd60003f28000 */
[----:B------:R-:W-:Y:S02]  /*0560*/  @!P0 FSEL R9, R9, R7, P1 ;  /* 0x0000000709098208 */ /* 0x000fe40000800000 */
[----:B------:R-:W1:Y:S02]  /*0570*/  S2R R7, SR_TID.X ;  /* 0x0000000000077919 */ /* 0x000e640000002100 */
[C---:B------:R-:W-:Y:S01]  /*0580*/  FSETP.NAN.AND P1, PT, R9.reuse, R9, PT ;  /* 0x000000090900720b */ /* 0x040fe20003f28000 */
[----:B------:R-:W2:Y:S02]  /*0590*/  SHFL.BFLY PT, R0, R9, 0x10, 0x1f ;  /* 0x0e001f0009007f89 */ /* 0x000ea400000e0000 */
[----:B--2---:R-:W-:-:S10]  /*05a0*/  FSETP.GT.AND P0, PT, R9, R0, PT ;  /* 0x000000000900720b */ /* 0x004fd40003f04000 */
[----:B------:R-:W-:Y:S01]  /*05b0*/  @!P1 FSEL R9, R9, R0, P0 ;  /* 0x0000000009099208 */ /* 0x000fe20000000000 */
[C---:B-1----:R-:W-:Y:S01]  /*05c0*/  IMAD.SHL.U32 R25, R7.reuse, 0x4, RZ ;  /* 0x0000000407197824 */ /* 0x042fe200078e00ff */
[----:B------:R-:W-:Y:S02]  /*05d0*/  LOP3.LUT P4, RZ, R7, 0x1f, RZ, 0xc0, !PT ;  /* 0x0000001f07ff7812 */ /* 0x000fe4000788c0ff */
[----:B------:R-:W-:Y:S01]  /*05e0*/  FSETP.NAN.AND P1, PT, R9, R9, PT ;  /* 0x000000090900720b */ /* 0x000fe20003f28000 */
[----:B------:R-:W1:Y:S01]  /*05f0*/  SHFL.BFLY PT, R0, R9, 0x8, 0x1f ;  /* 0x0d001f0009007f89 */ /* 0x000e6200000e0000 */
[----:B------:R-:W-:Y:S02]  /*0600*/  SHF.R.U32.HI R24, RZ, 0x5, R7 ;  /* 0x00000005ff187819 */ /* 0x000fe40000011607 */
[----:B------:R-:W-:Y:S02]  /*0610*/  ISETP.GE.AND P3, PT, R7, 0x10, PT ;  /* 0x000000100700780c */ /* 0x000fe40003f66270 */
[----:B------:R-:W-:-:S04]  /*0620*/  LOP3.LUT R24, R24, 0xf, RZ, 0xc0, !PT ;  /* 0x0000000f18187812 */ /* 0x000fc800078ec0ff */
[----:B------:R-:W-:Y:S02]  /*0630*/  LEA R24, R24, UR4, 0x2 ;  /* 0x0000000418187c11 */ /* 0x000fe4000f8e10ff */
[----:B-1----:R-:W-:-:S13]  /*0640*/  FSETP.GT.AND P0, PT, R9, R0, PT ;  /* 0x000000000900720b */ /* 0x002fda0003f04000 */
[----:B------:R-:W-:-:S04]  /*0650*/  @!P0 FSEL R9, R9, R0, P1 ;  /* 0x0000000009098208 */ /* 0x000fc80000800000 */
[C---:B------:R-:W-:Y:S01]  /*0660*/  FSETP.NAN.AND P1, PT, R9.reuse, R9, PT ;  /* 0x000000090900720b */ /* 0x040fe20003f28000 */
[----:B------:R-:W1:Y:S02]  /*0670*/  SHFL.BFLY PT, R0, R9, 0x4, 0x1f ;  /* 0x0c801f0009007f89 */ /* 0x000e6400000e0000 */
        /* <DEDUP_REMOVED lines=9> */
[----:B------:R-:W-:Y:S02]  /*0710*/  @!P0 SEL R9, R9, R0, P1 ;  /* 0x0000000009098207 */ /* 0x000fe40000800000 */
[----:B------:R-:W-:-:S03]  /*0720*/  SHF.L.U64.HI R0, R4, 0x2, R5 ;  /* 0x0000000204007819 */ /* 0x000fc60000010205 */
[----:B------:R1:W-:Y:S01]  /*0730*/  @!P4 STS [R24], R9 ;  /* 0x000000091800c388 */ /* 0x0003e20000000800 */
[----:B------:R-:W-:Y:S01]  /*0740*/  BAR.SYNC.DEFER_BLOCKING 0x0 ;  /* 0x0000000000007b1d */ /* 0x000fe20000010000 */
[----:B-1----:R-:W-:-:S05]  /*0750*/  CS2R R8, SRZ ;  /* 0x0000000000087805 */ /* 0x002fca000001ff00 */
[----:B------:R-:W1:Y:S04]  /*0760*/  @!P3 LDS R2, [R25+UR4] ;  /* 0x000000041902b984 */ /* 0x000e680008000800 */
[----:B-1----:R-:W1:Y:S01]  /*0770*/  SHFL.BFLY PT, R3, R2, 0x8, 0x1f ;  /* 0x0d001f0002037f89 */ /* 0x002e6200000e0000 */
[C---:B------:R-:W-:Y:S02]  /*0780*/  FSETP.NAN.AND P1, PT, R2.reuse, R2, PT ;  /* 0x000000020200720b */ /* 0x040fe40003f28000 */
[----:B-1----:R-:W-:-:S04]  /*0790*/  FSETP.GT.AND P0, PT, R2, R3, PT ;  /* 0x000000030200720b */ /* 0x002fc80003f04000 */
[----:B------:R-:W-:-:S04]  /*07a0*/  FSEL R3, R2, R3, P0 ;  /* 0x0000000302037208 */ /* 0x000fc80000000000 */
[----:B------:R-:W-:Y:S01]  /*07b0*/  FSEL R6, R2, R3, P1 ;  /* 0x0000000302067208 */ /* 0x000fe20000800000 */
[----:B------:R-:W-:Y:S01]  /*07c0*/  IMAD.SHL.U32 R2, R4, 0x4, RZ ;  /* 0x0000000404027824 */ /* 0x000fe200078e00ff */
[----:B------:R-:W-:Y:S02]  /*07d0*/  CS2R R4, SRZ ;  /* 0x0000000000047805 */ /* 0x000fe4000001ff00 */
[C---:B------:R-:W-:Y:S01]  /*07e0*/  FSETP.NAN.AND P1, PT, R6.reuse, R6, PT ;  /* 0x000000060600720b */ /* 0x040fe20003f28000 */
[----:B------:R-:W1:Y:S02]  /*07f0*/  SHFL.BFLY PT, R3, R6, 0x4, 0x1f ;  /* 0x0c801f0006037f89 */ /* 0x000e6400000e0000 */
[----:B-1----:R-:W-:-:S13]  /*0800*/  FSETP.GT.AND P0, PT, R6, R3, PT ;  /* 0x000000030600720b */ /* 0x002fda0003f04000 */
[----:B------:R-:W-:-:S04]  /*0810*/  @!P0 FSEL R6, R6, R3, P1 ;  /* 0x0000000306068208 */ /* 0x000fc80000800000 */
[C---:B------:R-:W-:Y:S01]  /*0820*/  FSETP.NAN.AND P1, PT, R6.reuse, R6, PT ;  /* 0x000000060600720b */ /* 0x040fe20003f28000 */
[----:B------:R-:W1:Y:S02]  /*0830*/  SHFL.BFLY PT, R3, R6, 0x2, 0x1f ;  /* 0x0c401f0006037f89 */ /* 0x000e6400000e0000 */
[----:B-1----:R-:W-:-:S13]  /*0840*/  FSETP.GT.AND P0, PT, R6, R3, PT ;  /* 0x000000030600720b */ /* 0x002fda0003f04000 */
[----:B------:R-:W-:Y:S02]  /*0850*/  @!P0 FSEL R6, R6, R3, P1 ;  /* 0x0000000306068208 */ /* 0x000fe40000800000 */
[C---:B------:R-:W-:Y:S02]  /*0860*/  LOP3.LUT P0, RZ, R7.reuse, 0xf, RZ, 0xc0, !PT ;  /* 0x0000000f07ff7812 */ /* 0x040fe4000780c0ff */
[C---:B------:R-:W-:Y:S01]  /*0870*/  FSETP.NAN.AND P5, PT, R6.reuse, R6, PT ;  /* 0x000000060600720b */ /* 0x040fe20003fa8000 */
[----:B------:R-:W1:Y:S01]  /*0880*/  SHFL.BFLY PT, R3, R6, 0x1, 0x1f ;  /* 0x0c201f0006037f89 */ /* 0x000e6200000e0000 */
[----:B------:R-:W-:Y:S02]  /*0890*/  ISETP.LT.AND P0, PT, R7, 0x10, !P0 ;  /* 0x000000100700780c */ /* 0x000fe40004701270 */
[----:B-1----:R-:W-:-:S13]  /*08a0*/  FSETP.GT.AND P1, PT, R6, R3, PT ;  /* 0x000000030600720b */ /* 0x002fda0003f24000 */
[----:B------:R-:W-:Y:S02]  /*08b0*/  @!P1 SEL R6, R6, R3, P5 ;  /* 0x0000000306069207 */ /* 0x000fe40002800000 */
[----:B------:R-:W-:Y:S02]  /*08c0*/  LOP3.LUT P1, RZ, R7, 0x1ff, RZ, 0xc0, !PT ;  /* 0x000001ff07ff7812 */ /* 0x000fe4000782c0ff */
[----:B------:R-:W-:Y:S01]  /*08d0*/  IADD3 R22, P5, R2, UR8, RZ ;  /* 0x0000000802167c10 */ /* 0x000fe2000ffbe0ff */
[----:B------:R1:W-:Y:S01]  /*08e0*/  @P0 STS [R25+UR4], R6 ;  /* 0x0000000619000988 */ /* 0x0003e20008000804 */
[----:B------:R-:W-:Y:S01]  /*08f0*/  BAR.SYNC.DEFER_BLOCKING 0x0 ;  /* 0x0000000000007b1d */ /* 0x000fe20000010000 */
[----:B------:R-:W-:Y:S02]  /*0900*/  ISETP.LT.AND P1, PT, R19, 0x100, !P1 ;  /* 0x000001001300780c */ /* 0x000fe40004f21270 */
[----:B------:R-:W-:Y:S02]  /*0910*/  IADD3.X R23, R0, UR9, RZ, P5, !PT ;  /* 0x0000000900177c10 */ /* 0x000fe4000affe4ff */
[----:B-1----:R-:W-:Y:S01]  /*0920*/  CS2R R6, SRZ ;  /* 0x0000000000067805 */ /* 0x002fe2000001ff00 */
[----:B------:R-:W1:Y:S08]  /*0930*/  LDS R3, [UR4] ;  /* 0x00000004ff037984 */ /* 0x000e700008000800 */
[----:B-1----:R1:W-:Y:S04]  /*0940*/  @P1 STG.E desc[UR6][R14.64], R3 ;  /* 0x000000030e001986 */ /* 0x0023e8000c101906 */
[----:B------:R-:W2:Y:S04]  /*0950*/  @!P2 LDG.E.EL.128 R8, desc[UR6][R20.64] ;  /* 0x000000061408a981 */ /* 0x000ea8000c2e1d00 */
[----:B------:R-:W3:Y:S01]  /*0960*/  @!P2 LDG.E.EL.128 R4, desc[UR6][R22.64] ;  /* 0x000000061604a981 */ /* 0x000ee2000c2e1d00 */
[----:B--2---:R-:W-:-:S02]  /*0970*/  SEL R8, R8, RZ, !P2 ;  /* 0x000000ff08087207 */ /* 0x004fc40005000000 */
[----:B---3--:R-:W-:-:S03]  /*0980*/  SEL R4, R4, RZ, !P2 ;  /* 0x000000ff04047207 */ /* 0x008fc60005000000 */
[----:B------:R-:W-:Y:S01]  /*0990*/  FADD R8, -R3, R8 ;  /* 0x0000000803087221 */ /* 0x000fe20000000100 */
[----:B------:R-:W-:Y:S02]  /*09a0*/  SEL R28, R5, RZ, !P2 ;  /* 0x000000ff051c7207 */ /* 0x000fe40005000000 */
[----:B------:R-:W-:Y:S01]  /*09b0*/  SHF.L.U64.HI R5, R12, 0x2, R13 ;  /* 0x000000020c057819 */ /* 0x000fe2000001020d */
[C---:B------:R-:W-:Y:S01]  /*09c0*/  FADD R4, -R3.reuse, R4 ;  /* 0x0000000403047221 */ /* 0x040fe20000000100 */
[----:B-1----:R-:W-:Y:S01]  /*09d0*/  FMUL R14, R8, 1.4426950216293334961 ;  /* 0x3fb8aa3b080e7820 */ /* 0x002fe20000400000 */
[----:B------:R-:W-:Y:S02]  /*09e0*/  FADD R28, -R3, R28 ;  /* 0x0000001c031c7221 */ /* 0x000fe40000000100 */
[----:B------:R-:W-:Y:S01]  /*09f0*/  FMUL R27, R4, 1.4426950216293334961 ;  /* 0x3fb8aa3b041b7820 */ /* 0x000fe20000400000 */
[----:B------:R-:W-:Y:S01]  /*0a00*/  SEL R4, R9, RZ, !P2 ;  /* 0x000000ff09047207 */ /* 0x000fe20005000000 */
[----:B------:R-:W-:Y:S01]  /*0a10*/  FMUL R28, R28, 1.4426950216293334961 ;  /* 0x3fb8aa3b1c1c7820 */ /* 0x000fe20000400000 */
[----:B------:R-:W-:-:S02]  /*0a20*/  FSETP.GEU.AND P5, PT, R14, -126, PT ;  /* 0xc2fc00000e00780b */ /* 0x000fc40003fae000 */
[----:B------:R-:W-:Y:S01]  /*0a30*/  FSETP.GEU.AND P6, PT, R27, -126, PT ;  /* 0xc2fc00001b00780b */ /* 0x000fe20003fce000 */
[----:B------:R-:W-:-:S04]  /*0a40*/  FADD R4, -R3, R4 ;  /* 0x0000000403047221 */ /* 0x000fc80000000100 */
[----:B------:R-:W-:Y:S01]  /*0a50*/  FMUL R15, R4, 1.4426950216293334961 ;  /* 0x3fb8aa3b040f7820 */ /* 0x000fe20000400000 */
[----:B------:R-:W-:Y:S01]  /*0a60*/  IMAD.SHL.U32 R4, R12, 0x4, RZ ;  /* 0x000000040c047824 */ /* 0x000fe200078e00ff */
[----:B------:R-:W-:-:S04]  /*0a70*/  CS2R R12, SRZ ;  /* 0x00000000000c7805 */ /* 0x000fc8000001ff00 */
[----:B------:R-:W-:Y:S02]  /*0a80*/  @!P5 FMUL R14, R14, 0.5 ;  /* 0x3f0000000e0ed820 */ /* 0x000fe40000400000 */
[----:B------:R-:W-:Y:S02]  /*0a90*/  @!P6 FMUL R27, R27, 0.5 ;  /* 0x3f0000001b1be820 */ /* 0x000fe40000400000 */
[----:B------:R-:W1:Y:S08]  /*0aa0*/  MUFU.EX2 R8, R14 ;  /* 0x0000000e00087308 */ /* 0x000e700000000800 */
[----:B------:R-:W2:Y:S01]  /*0ab0*/  MUFU.EX2 R9, R27 ;  /* 0x0000001b00097308 */ /* 0x000ea20000000800 */
[----:B-1----:R-:W-:Y:S01]  /*0ac0*/  @!P5 FMUL R8, R8, R8 ;  /* 0x000000080808d220 */ /* 0x002fe20000400000 */
[----:B------:R-:W-:-:S03]  /*0ad0*/  FSETP.GEU.AND P5, PT, R15, -126, PT ;  /* 0xc2fc00000f00780b */ /* 0x000fc60003fae000 */
[----:B------:R-:W-:Y:S01]  /*0ae0*/  FADD R8, RZ, R8 ;  /* 0x00000008ff087221 */ /* 0x000fe20000000000 */
[----:B--2---:R-:W-:Y:S01]  /*0af0*/  @!P6 FMUL R9, R9, R9 ;  /* 0x000000090909e220 */ /* 0x004fe20000400000 */
[----:B------:R-:W-:-:S03]  /*0b00*/  FSETP.GEU.AND P6, PT, R28, -126, PT ;  /* 0xc2fc00001c00780b */ /* 0x000fc60003fce000 */
[----:B------:R-:W-:-:S05]  /*0b10*/  FADD R9, R8, R9 ;  /* 0x0000000908097221 */ /* 0x000fca0000000000 */
[----:B------:R-:W-:-:S04]  /*0b20*/  @!P5 FMUL R15, R15, 0.5 ;  /* 0x3f0000000f0fd820 */ /* 0x000fc80000400000 */
[----:B------:R-:W1:Y:S01]  /*0b30*/  MUFU.EX2 R17, R15 ;  /* 0x0000000f00117308 */ /* 0x000e620000000800 */
[----:B------:R-:W-:-:S07]  /*0b40*/  @!P6 FMUL R28, R28, 0.5 ;  /* 0x3f0000001c1ce820 */ /* 0x000fce0000400000 */
[----:B------:R-:W2:Y:S01]  /*0b50*/  MUFU.EX2 R14, R28 ;  /* 0x0000001c000e7308 */ /* 0x000ea20000000800 */
[----:B-1----:R-:W-:Y:S01]  /*0b60*/  @!P5 FMUL R17, R17, R17 ;  /* 0x000000111111d220 */ /* 0x002fe20000400000 */
[----:B------:R-:W-:-:S03]  /*0b70*/  ISETP.LT.U32.AND P5, PT, R16, 0x1240, !P2 ;  /* 0x000012401000780c */ /* 0x000fc600057a1070 */
[----:B------:R-:W-:Y:S01]  /*0b80*/  FADD R17, RZ, R17 ;  /* 0x00000011ff117221 */ /* 0x000fe20000000000 */
[----:B--2---:R-:W-:Y:S01]  /*0b90*/  @!P6 FMUL R14, R14, R14 ;  /* 0x0000000e0e0ee220 */ /* 0x004fe20000400000 */
[----:B------:R-:W-:-:S03]  /*0ba0*/  IADD3 R16, P6, R4, UR8, RZ ;  /* 0x0000000804107c10 */ /* 0x000fc6000ffde0ff */
[----:B------:R-:W-:Y:S01]  /*0bb0*/  FADD R8, R17, R14 ;  /* 0x0000000e11087221 */ /* 0x000fe20000000000 */
[----:B------:R-:W-:Y:S02]  /*0bc0*/  CS2R R14, SRZ ;  /* 0x00000000000e7805 */ /* 0x000fe4000001ff00 */
[----:B------:R-:W-:-:S05]  /*0bd0*/  IADD3.X R17, R5, UR9, RZ, P6, !PT ;  /* 0x0000000905117c10 */ /* 0x000fca000b7fe4ff */
[----:B------:R-:W2:Y:S01]  /*0be0*/  @P5 LDG.E.EL.128 R12, desc[UR6][R16.64] ;  /* 0x00000006100c5981 */ /* 0x000ea2000c2e1d00 */
[----:B------:R-:W-:Y:S02]  /*0bf0*/  SEL R10, R10, RZ, !P2 ;  /* 0x000000ff0a0a7207 */ /* 0x000fe40005000000 */
[----:B------:R-:W-:Y:S02]  /*0c00*/  SEL R6, R6, RZ, !P2 ;  /* 0x000000ff06067207 */ /* 0x000fe40005000000 */
[----:B------:R-:W-:Y:S01]  /*0c10*/  SEL R28, R11, RZ, !P2 ;  /* 0x000000ff0b1c7207 */ /* 0x000fe20005000000 */
[----:B------:R-:W-:Y:S01]  /*0c20*/  FADD R10, -R3, R10 ;  /* 0x0000000a030a7221 */ /* 0x000fe20000000100 */
[----:B------:R-:W-:Y:S01]  /*0c30*/  SEL R7, R7, RZ, !P2 ;  /* 0x000000ff07077207 */ /* 0x000fe20005000000 */
[----:B------:R-:W-:Y:S01]  /*0c40*/  FADD R6, -R3, R6 ;  /* 0x0000000603067221 */ /* 0x000fe20000000100 */
[----:B------:R-:W-:Y:S01]  /*0c50*/  FSEL R9, R9, RZ, !P2 ;  /* 0x000000ff09097208 */ /* 0x000fe20005000000 */
[----:B------:R-:W-:Y:S01]  /*0c60*/  FMUL R27, R10, 1.4426950216293334961 ;  /* 0x3fb8aa3b0a1b7820 */ /* 0x000fe20000400000 */
[C---:B------:R-:W-:Y:S01]  /*0c70*/  FADD R28, -R3.reuse, R28 ;  /* 0x0000001c031c7221 */ /* 0x040fe20000000100 */
[----:B------:R-:W-:Y:S01]  /*0c80*/  FMUL R29, R6, 1.4426950216293334961 ;  /* 0x3fb8aa3b061d7820 */ /* 0x000fe20000400000 */
[----:B------:R-:W-:Y:S01]  /*0c90*/  FADD R7, -R3, R7 ;  /* 0x0000000703077221 */ /* 0x000fe20000000100 */
[----:B------:R-:W-:Y:S01]  /*0ca0*/  FSEL R8, R8, RZ, !P2 ;  /* 0x000000ff08087208 */ /* 0x000fe20005000000 */
[----:B------:R-:W-:Y:S01]  /*0cb0*/  FMUL R28, R28, 1.4426950216293334961 ;  /* 0x3fb8aa3b1c1c7820 */ /* 0x000fe20000400000 */
[----:B------:R-:W-:Y:S01]  /*0cc0*/  BAR.SYNC.DEFER_BLOCKING 0x0 ;  /* 0x0000000000007b1d */ /* 0x000fe20000010000 */
[----:B------:R-:W-:-:S13]  /*0cd0*/  FSETP.GEU.AND P6, PT, R27, -126, PT ;  /* 0xc2fc00001b00780b */ /* 0x000fda0003fce000 */
[----:B------:R-:W-:-:S04]  /*0ce0*/  @!P6 FMUL R27, R27, 0.5 ;  /* 0x3f0000001b1be820 */ /* 0x000fc80000400000 */
[----:B------:R1:W3:Y:S02]  /*0cf0*/  MUFU.EX2 R10, R27 ;  /* 0x0000001b000a7308 */ /* 0x0002e40000000800 */
[----:B-1----:R-:W-:Y:S01]  /*0d00*/  FMUL R27, R7, 1.4426950216293334961 ;  /* 0x3fb8aa3b071b7820 */ /* 0x002fe20000400000 */
[----:B---3--:R-:W-:Y:S01]  /*0d10*/  @!P6 FMUL R10, R10, R10 ;  /* 0x0000000a0a0ae220 */ /* 0x008fe20000400000 */
[----:B------:R-:W-:-:S13]  /*0d20*/  FSETP.GEU.AND P6, PT, R29, -126, PT ;  /* 0xc2fc00001d00780b */ /* 0x000fda0003fce000 */
[----:B------:R-:W-:-:S04]  /*0d30*/  @!P6 FMUL R29, R29, 0.5 ;  /* 0x3f0000001d1de820 */ /* 0x000fc80000400000 */
[----:B------:R-:W1:Y:S02]  /*0d40*/  MUFU.EX2 R6, R29 ;  /* 0x0000001d00067308 */ /* 0x000e640000000800 */
[----:B-1----:R-:W-:Y:S01]  /*0d50*/  @!P6 FMUL R6, R6, R6 ;  /* 0x000000060606e220 */ /* 0x002fe20000400000 */
[----:B------:R-:W-:-:S13]  /*0d60*/  FSETP.GEU.AND P6, PT, R28, -126, PT ;  /* 0xc2fc00001c00780b */ /* 0x000fda0003fce000 */
[----:B------:R-:W-:-:S04]  /*0d70*/  @!P6 FMUL R28, R28, 0.5 ;  /* 0x3f0000001c1ce820 */ /* 0x000fc80000400000 */
[----:B------:R-:W1:Y:S02]  /*0d80*/  MUFU.EX2 R11, R28 ;  /* 0x0000001c000b7308 */ /* 0x000e640000000800 */
[----:B-1----:R-:W-:Y:S01]  /*0d90*/  @!P6 FMUL R11, R11, R11 ;  /* 0x0000000b0b0be220 */ /* 0x002fe20000400000 */
[----:B------:R-:W-:-:S03]  /*0da0*/  FSETP.GEU.AND P6, PT, R27, -126, PT ;  /* 0xc2fc00001b00780b */ /* 0x000fc60003fce000 */
[----:B------:R-:W-:-:S10]  /*0db0*/  FADD R11, RZ, R11 ;  /* 0x0000000bff0b7221 */ /* 0x000fd40000000000 */
[----:B------:R-:W-:-:S04]  /*0dc0*/  @!P6 FMUL R27, R27, 0.5 ;  /* 0x3f0000001b1be820 */ /* 0x000fc80000400000 */
[----:B------:R-:W1:Y:S02]  /*0dd0*/  MUFU.EX2 R7, R27 ;  /* 0x0000001b00077308 */ /* 0x000e640000000800 */
[----:B-1----:R-:W-:-:S04]  /*0de0*/  @!P6 FMUL R7, R7, R7 ;  /* 0x000000070707e220 */ /* 0x002fc80000400000 */
[----:B------:R-:W-:-:S05]  /*0df0*/  FADD R7, R11, R7 ;  /* 0x000000070b077221 */ /* 0x000fca0000000000 */
[----:B------:R-:W-:Y:S02]  /*0e00*/  FSEL R7, R7, RZ, !P2 ;  /* 0x000000ff07077208 */ /* 0x000fe40005000000 */
[----:B--2---:R-:W-:Y:S02]  /*0e10*/  SEL R12, R12, RZ, P5 ;  /* 0x000000ff0c0c7207 */ /* 0x004fe40002800000 */
[----:B------:R-:W-:Y:S02]  /*0e20*/  SEL R28, R13, RZ, P5 ;  /* 0x000000ff0d1c7207 */ /* 0x000fe40002800000 */
[----:B------:R-:W-:Y:S01]  /*0e30*/  SEL R14, R14, RZ, P5 ;  /* 0x000000ff0e0e7207 */ /* 0x000fe20002800000 */
[C---:B------:R-:W-:Y:S02]  /*0e40*/  FADD R12, -R3.reuse, R12 ;  /* 0x0000000c030c7221 */ /* 0x040fe40000000100 */
[C---:B------:R-:W-:Y:S02]  /*0e50*/  FADD R28, -R3.reuse, R28 ;  /* 0x0000001c031c7221 */ /* 0x040fe40000000100 */
[----:B------:R-:W-:Y:S01]  /*0e60*/  FMUL R29, R12, 1.4426950216293334961 ;  /* 0x3fb8aa3b0c1d7820 */ /* 0x000fe20000400000 */
[----:B------:R-:W-:Y:S01]  /*0e70*/  FADD R14, -R3, R14 ;  /* 0x0000000e030e7221 */ /* 0x000fe20000000100 */
[----:B------:R-:W-:Y:S01]  /*0e80*/  FMUL R13, R28, 1.4426950216293334961 ;  /* 0x3fb8aa3b1c0d7820 */ /* 0x000fe20000400000 */
[----:B------:R-:W-:Y:S01]  /*0e90*/  SEL R28, R15, RZ, P5 ;  /* 0x000000ff0f1c7207 */ /* 0x000fe20002800000 */
[----:B------:R-:W-:Y:S01]  /*0ea0*/  FADD R15, RZ, R10 ;  /* 0x0000000aff0f7221 */ /* 0x000fe20000000000 */
[----:B------:R-:W-:Y:S01]  /*0eb0*/  FSETP.GEU.AND P6, PT, R29, -126, PT ;  /* 0xc2fc00001d00780b */ /* 0x000fe20003fce000 */
[----:B------:R-:W-:-:S02]  /*0ec0*/  FMUL R27, R14, 1.4426950216293334961 ;  /* 0x3fb8aa3b0e1b7820 */ /* 0x000fc40000400000 */
[----:B------:R-:W-:Y:S01]  /*0ed0*/  FADD R28, -R3, R28 ;  /* 0x0000001c031c7221 */ /* 0x000fe20000000100 */
[----:B------:R-:W-:-:S03]  /*0ee0*/  FADD R10, R15, R6 ;  /* 0x000000060f0a7221 */ /* 0x000fc60000000000 */
[----:B------:R-:W-:Y:S02]  /*0ef0*/  FMUL R28, R28, 1.4426950216293334961 ;  /* 0x3fb8aa3b1c1c7820 */ /* 0x000fe40000400000 */
[----:B------:R-:W-:-:S04]  /*0f00*/  FSEL R11, R10, RZ, !P2 ;  /* 0x000000ff0a0b7208 */ /* 0x000fc80005000000 */
[----:B------:R-:W-:-:S04]  /*0f10*/  @!P6 FMUL R29, R29, 0.5 ;  /* 0x3f0000001d1de820 */ /* 0x000fc80000400000 */
[----:B------:R-:W1:Y:S02]  /*0f20*/  MUFU.EX2 R12, R29 ;  /* 0x0000001d000c7308 */ /* 0x000e640000000800 */
[----:B-1----:R-:W-:Y:S01]  /*0f30*/  @!P6 FMUL R12, R12, R12 ;  /* 0x0000000c0c0ce220 */ /* 0x002fe20000400000 */
[----:B------:R-:W-:-:S03]  /*0f40*/  FSETP.GEU.AND P6, PT, R13, -126, PT ;  /* 0xc2fc00000d00780b */ /* 0x000fc60003fce000 */
[----:B------:R-:W-:-:S10]  /*0f50*/  @P5 FADD R9, R9, R12 ;  /* 0x0000000c09095221 */ /* 0x000fd40000000000 */
[----:B------:R-:W-:-:S06]  /*0f60*/  @!P6 FMUL R13, R13, 0.5 ;  /* 0x3f0000000d0de820 */ /* 0x000fcc0000400000 */
[----:B------:R-:W1:Y:S02]  /*0f70*/  MUFU.EX2 R13, R13 ;  /* 0x0000000d000d7308 */ /* 0x000e640000000800 */
[----:B-1----:R-:W-:Y:S01]  /*0f80*/  @!P6 FMUL R13, R13, R13 ;  /* 0x0000000d0d0de220 */ /* 0x002fe20000400000 */
[----:B------:R-:W-:-:S03]  /*0f90*/  FSETP.GEU.AND P6, PT, R27, -126, PT ;  /* 0xc2fc00001b00780b */ /* 0x000fc60003fce000 */
[----:B------:R-:W-:Y:S02]  /*0fa0*/  @P5 FADD R8, R8, R13 ;  /* 0x0000000d08085221 */ /* 0x000fe40000000000 */
[----:B------:R-:W1:Y:S02]  /*0fb0*/  LDC.64 R12, c[0x0][0x210] ;  /* 0x00008400ff0c7b82 */ /* 0x000e640000000a00 */
[----:B------:R-:W-:-:S06]  /*0fc0*/  FADD R8, R9, R8 ;  /* 0x0000000809087221 */ /* 0x000fcc0000000000 */
[----:B------:R-:W-:-:S04]  /*0fd0*/  @!P6 FMUL R27, R27, 0.5 ;  /* 0x3f0000001b1be820 */ /* 0x000fc80000400000 */
[----:B------:R-:W2:Y:S02]  /*0fe0*/  MUFU.EX2 R14, R27 ;  /* 0x0000001b000e7308 */ /* 0x000ea40000000800 */
[----:B--2---:R-:W-:Y:S01]  /*0ff0*/  @!P6 FMUL R14, R14, R14 ;  /* 0x0000000e0e0ee220 */ /* 0x004fe20000400000 */
[----:B------:R-:W-:-:S03]  /*1000*/  FSETP.GEU.AND P6, PT, R28, -126, PT ;  /* 0xc2fc00001c00780b */ /* 0x000fc60003fce000 */
[----:B------:R-:W-:-:S04]  /*1010*/  @P5 FADD R11, R11, R14 ;  /* 0x0000000e0b0b5221 */ /* 0x000fc80000000000 */
[----:B------:R-:W-:-:S06]  /*1020*/  FADD R8, R11, R8 ;  /* 0x000000080b087221 */ /* 0x000fcc0000000000 */
[----:B------:R-:W-:-:S04]  /*1030*/  @!P6 FMUL R28, R28, 0.5 ;  /* 0x3f0000001c1ce820 */ /* 0x000fc80000400000 */
[----:B------:R-:W2:Y:S02]  /*1040*/  MUFU.EX2 R6, R28 ;  /* 0x0000001c00067308 */ /* 0x000ea40000000800 */
[----:B--2---:R-:W-:-:S04]  /*1050*/  @!P6 FMUL R6, R6, R6 ;  /* 0x000000060606e220 */ /* 0x004fc80000400000 */
[----:B------:R-:W-:-:S04]  /*1060*/  @P5 FADD R7, R7, R6 ;  /* 0x0000000607075221 */ /* 0x000fc80000000000 */
[----:B------:R-:W-:-:S05]  /*1070*/  FADD R8, R7, R8 ;  /* 0x0000000807087221 */ /* 0x000fca0000000000 */
[----:B------:R-:W2:Y:S02]  /*1080*/  SHFL.BFLY PT, R7, R8, 0x10, 0x1f ;  /* 0x0e001f0008077f89 */ /* 0x000ea400000e0000 */
[----:B--2---:R-:W-:-:S05]  /*1090*/  FADD R7, R8, R7 ;  /* 0x0000000708077221 */ /* 0x004fca0000000000 */
        /* <DEDUP_REMOVED lines=8> */
[----:B------:R-:W-:Y:S01]  /*1120*/  @!P4 STS [R24], R11 ;  /* 0x0000000b1800c388 */ /* 0x000fe20000000800 */
[----:B------:R-:W-:Y:S01]  /*1130*/  BAR.SYNC.DEFER_BLOCKING 0x0 ;  /* 0x0000000000007b1d */ /* 0x000fe20000010000 */
[----:B-1----:R-:W-:-:S05]  /*1140*/  LEA R12, P4, R19, R12, 0x2 ;  /* 0x0000000c130c7211 */ /* 0x002fca00078810ff */
[----:B------:R-:W1:Y:S04]  /*1150*/  @!P3 LDS R26, [R25+UR4] ;  /* 0x00000004191ab984 */ /* 0x000e680008000800 */
[----:B-1----:R-:W1:Y:S02]  /*1160*/  SHFL.BFLY PT, R7, R26, 0x8, 0x1f ;  /* 0x0d001f001a077f89 */ /* 0x002e6400000e0000 */
[----:B-1----:R-:W-:-:S05]  /*1170*/  FADD R7, R26, R7 ;  /* 0x000000071a077221 */ /* 0x002fca0000000000 */
[----:B------:R-:W1:Y:S02]  /*1180*/  SHFL.BFLY PT, R6, R7, 0x4, 0x1f ;  /* 0x0c801f0007067f89 */ /* 0x000e6400000e0000 */
[----:B-1----:R-:W-:-:S05]  /*1190*/  FADD R8, R7, R6 ;  /* 0x0000000607087221 */ /* 0x002fca0000000000 */
[----:B------:R-:W1:Y:S02]  /*11a0*/  SHFL.BFLY PT, R9, R8, 0x2, 0x1f ;  /* 0x0c401f0008097f89 */ /* 0x000e6400000e0000 */
[----:B-1----:R-:W-:Y:S01]  /*11b0*/  FADD R9, R8, R9 ;  /* 0x0000000908097221 */ /* 0x002fe20000000000 */
[----:B------:R-:W-:-:S04]  /*11c0*/  IMAD.MOV.U32 R8, RZ, RZ, 0x3e055027 ;  /* 0x3e055027ff087424 */ /* 0x000fc800078e00ff */
[----:B------:R-:W1:Y:S02]  /*11d0*/  SHFL.BFLY PT, R6, R9, 0x1, 0x1f ;  /* 0x0c201f0009067f89 */ /* 0x000e6400000e0000 */
[----:B-1----:R-:W-:Y:S01]  /*11e0*/  FADD R10, R9, R6 ;  /* 0x00000006090a7221 */ /* 0x002fe20000000000 */
[----:B------:R-:W-:-:S04]  /*11f0*/  IMAD.MOV.U32 R9, RZ, RZ, 0x7f800000 ;  /* 0x7f800000ff097424 */ /* 0x000fc800078e00ff */
[----:B------:R-:W-:Y:S01]  /*1200*/  @P0 STS [R25+UR4], R10 ;  /* 0x0000000a19000988 */ /* 0x000fe20008000804 */
[----:B------:R-:W-:Y:S06]  /*1210*/  BAR.SYNC.DEFER_BLOCKING 0x0 ;  /* 0x0000000000007b1d */ /* 0x000fec0000010000 */
[----:B------:R-:W1:Y:S01]  /*1220*/  LDS R6, [UR4] ;  /* 0x00000004ff067984 */ /* 0x000e620008000800 */
[----:B------:R-:W-:Y:S01]  /*1230*/  ULDC.64 UR4, c[0x0][0x228] ;  /* 0x00008a0000047ab9 */ /* 0x000fe20000000a00 */
[----:B------:R-:W-:Y:S01]  /*1240*/  BAR.SYNC.DEFER_BLOCKING 0x0 ;  /* 0x0000000000007b1d */ /* 0x000fe20000010000 */
[----:B-1----:R-:W-:-:S13]  /*1250*/  FSETP.GEU.AND P0, PT, R6, 1.175494350822287508e-38, PT ;  /* 0x008000000600780b */ /* 0x002fda0003f0e000 */
[----:B------:R-:W-:-:S04]  /*1260*/  @!P0 FMUL R6, R6, 8388608 ;  /* 0x4b00000006068820 */ /* 0x000fc80000400000 */
[C---:B------:R-:W-:Y:S01]  /*1270*/  VIADD R7, R6.reuse, 0xc0d55555 ;  /* 0xc0d5555506077836 */ /* 0x040fe20000000000 */
[----:B------:R-:W-:-:S04]  /*1280*/  FSETP.NEU.AND P3, PT, R6, RZ, PT ;  /* 0x000000ff0600720b */ /* 0x000fc80003f6d000 */
[----:B------:R-:W-:-:S05]  /*1290*/  LOP3.LUT R11, R7, 0xff800000, RZ, 0xc0, !PT ;  /* 0xff800000070b7812 */ /* 0x000fca00078ec0ff */
[----:B------:R-:W-:Y:S01]  /*12a0*/  IMAD.IADD R7, R6, 0x1, -R11 ;  /* 0x0000000106077824 */ /* 0x000fe200078e0a0b */
[----:B------:R-:W-:-:S03]  /*12b0*/  I2FP.F32.S32 R11, R11 ;  /* 0x0000000b000b7245 */ /* 0x000fc60000201400 */
[----:B------:R-:W-:-:S04]  /*12c0*/  FADD R7, R7, -1 ;  /* 0xbf80000007077421 */ /* 0x000fc80000000000 */
[----:B------:R-:W-:-:S04]  /*12d0*/  FFMA.FTZ R8, R7, -R8, 0.14084610342979431152 ;  /* 0x3e1039f607087423 */ /* 0x000fc80000010808 */
[----:B------:R-:W-:-:S04]  /*12e0*/  FFMA.FTZ R8, R7, R8, -0.12148627638816833496 ;  /* 0xbdf8cdcc07087423 */ /* 0x000fc80000010008 */
[----:B------:R-:W-:-:S04]  /*12f0*/  FFMA.FTZ R8, R7, R8, 0.13980610668659210205 ;  /* 0x3e0f295507087423 */ /* 0x000fc80000010008 */
[----:B------:R-:W-:-:S04]  /*1300*/  FFMA.FTZ R8, R7, R8, -0.16684235632419586182 ;  /* 0xbe2ad8b907087423 */ /* 0x000fc80000010008 */
[----:B------:R-:W-:-:S04]  /*1310*/  FFMA.FTZ R8, R7, R8, 0.20012299716472625732 ;  /* 0x3e4ced0b07087423 */ /* 0x000fc80000010008 */
[----:B------:R-:W-:-:S04]  /*1320*/  FFMA.FTZ R8, R7, R8, -0.24999669194221496582 ;  /* 0xbe7fff2207087423 */ /* 0x000fc80000010008 */
[C---:B------:R-:W-:Y:S01]  /*1330*/  FFMA.FTZ R10, R7.reuse, R8, 0.33333182334899902344 ;  /* 0x3eaaaa78070a7423 */ /* 0x040fe20000010008 */
[----:B------:R-:W-:Y:S02]  /*1340*/  FSEL R8, RZ, -23, P0 ;  /* 0xc1b80000ff087808 */ /* 0x000fe40000000000 */
[----:B------:R-:W-:Y:S01]  /*1350*/  ISETP.GE.U32.AND P0, PT, R6, 0x7f800000, PT ;  /* 0x7f8000000600780c */ /* 0x000fe20003f06070 */
[----:B------:R-:W-:Y:S02]  /*1360*/  FFMA.FTZ R10, R7, R10, -0.5 ;  /* 0xbf000000070a7423 */ /* 0x000fe4000001000a */
[----:B------:R-:W-:Y:S02]  /*1370*/  FFMA.FTZ R8, R11, 1.1920928955078125e-07, R8 ;  /* 0x340000000b087823 */ /* 0x000fe40000010008 */
[----:B------:R-:W-:-:S04]  /*1380*/  FMUL R10, R7, R10 ;  /* 0x0000000a070a7220 */ /* 0x000fc80000400000 */
[----:B------:R-:W-:-:S04]  /*1390*/  FFMA.FTZ R7, R7, R10, R7 ;  /* 0x0000000a07077223 */ /* 0x000fc80000010007 */
[----:B------:R-:W-:Y:S01]  /*13a0*/  FFMA.FTZ R11, R8, 0.69314718246459960938, R7 ;  /* 0x3f317218080b7823 */ /* 0x000fe20000010007 */
[----:B------:R-:W-:Y:S01]  /*13b0*/  FFMA.FTZ R7, R6, R9, +INF ;  /* 0x7f80000006077423 */ /* 0x000fe20000010009 */
[----:B------:R-:W-:Y:S02]  /*13c0*/  SHF.R.S32.HI R8, RZ, 0x1f, R19 ;  /* 0x0000001fff087819 */ /* 0x000fe40000011413 */
[----:B------:R-:W-:Y:S02]  /*13d0*/  IMAD.MOV.U32 R6, RZ, RZ, R11 ;  /* 0x000000ffff067224 */ /* 0x000fe400078e000b */
[----:B------:R-:W-:Y:S01]  /*13e0*/  @P0 IMAD.MOV.U32 R11, RZ, RZ, R7 ;  /* 0x000000ffff0b0224 */ /* 0x000fe200078e0007 */
[----:B------:R-:W-:Y:S02]  /*13f0*/  LEA.HI.X R13, R19, R13, R8, 0x2, P4 ;  /* 0x0000000d130d7211 */ /* 0x000fe400020f1408 */
[----:B------:R-:W-:Y:S02]  /*1400*/  CS2R R8, SRZ ;  /* 0x0000000000087805 */ /* 0x000fe4000001ff00 */
[----:B------:R-:W-:-:S02]  /*1410*/  FSEL R15, R11, -INF , P3 ;  /* 0xff8000000b0f7808 */ /* 0x000fc40001800000 */
[----:B------:R-:W-:-:S03]  /*1420*/  CS2R R10, SRZ ;  /* 0x00000000000a7805 */ /* 0x000fc6000001ff00 */
[----:B------:R1:W-:Y:S04]  /*1430*/  @P1 STG.E desc[UR6][R12.64], R15 ;  /* 0x0000000f0c001986 */ /* 0x0003e8000c101906 */
[----:B------:R2:W3:Y:S01]  /*1440*/  @!P2 LDG.E.EF.128 R8, desc[UR6][R20.64] ;  /* 0x000000061408a981 */ /* 0x0004e2000c0e1d00 */
[----:B------:R-:W-:-:S05]  /*1450*/  @P0 IMAD.MOV.U32 R6, RZ, RZ, R7 ;  /* 0x000000ffff060224 */ /* 0x000fca00078e0007 */
[----:B------:R-:W-:Y:S02]  /*1460*/  FSEL R6, R6, -INF , P3 ;  /* 0xff80000006067808 */ /* 0x000fe40001800000 */
[----:B-1----:R-:W-:Y:S02]  /*1470*/  SHF.R.S32.HI R13, RZ, 0x1f, R18 ;  /* 0x0000001fff0d7819 */ /* 0x002fe40000011412 */
[----:B--2---:R-:W-:-:S04]  /*1480*/  LEA R20, P6, R18, UR4, 0x2 ;  /* 0x0000000412147c11 */ /* 0x004fc8000f8c10ff */
[----:B------:R-:W-:Y:S02]  /*1490*/  LEA.HI.X R21, R18, UR5, R13, 0x2, P6 ;  /* 0x0000000512157c11 */ /* 0x000fe4000b0f140d */
[----:B------:R-:W-:Y:S02]  /*14a0*/  CS2R R12, SRZ ;  /* 0x00000000000c7805 */ /* 0x000fe4000001ff00 */
[----:B---3--:R-:W-:Y:S02]  /*14b0*/  SEL R8, R8, RZ, !P2 ;  /* 0x000000ff08087207 */ /* 0x008fe40005000000 */
[----:B------:R-:W-:-:S03]  /*14c0*/  SEL R10, R10, RZ, !P2 ;  /* 0x000000ff0a0a7207 */ /* 0x000fc60005000000 */
[----:B------:R-:W-:Y:S01]  /*14d0*/  FADD R7, -R3, R8 ;  /* 0x0000000803077221 */ /* 0x000fe20000000100 */
[----:B------:R-:W-:-:S03]  /*14e0*/  SEL R8, R9, RZ, !P2 ;  /* 0x000000ff09087207 */ /* 0x000fc60005000000 */
[C---:B------:R-:W-:Y:S02]  /*14f0*/  FADD R9, -R6.reuse, R7 ;  /* 0x0000000706097221 */ /* 0x040fe40000000100 */
[----:B------:R-:W-:Y:S01]  /*1500*/  FADD R7, -R3, R8 ;  /* 0x0000000803077221 */ /* 0x000fe20000000100 */
[----:B------:R-:W-:Y:S01]  /*1510*/  SEL R8, R11, RZ, !P2 ;  /* 0x000000ff0b087207 */ /* 0x000fe20005000000 */
[----:B------:R-:W-:Y:S01]  /*1520*/  FMUL R14, R9, 1.4426950216293334961 ;  /* 0x3fb8aa3b090e7820 */ /* 0x000fe20000400000 */
[C---:B------:R-:W-:Y:S01]  /*1530*/  FADD R9, -R3.reuse, R10 ;  /* 0x0000000a03097221 */ /* 0x040fe20000000100 */
[C---:B------:R-:W-:Y:S02]  /*1540*/  FADD R10, -R6.reuse, R7 ;  /* 0x00000007060a7221 */ /* 0x040fe40000000100 */
[----:B------:R-:W-:Y:S01]  /*1550*/  FADD R7, -R3, R8 ;  /* 0x0000000803077221 */ /* 0x000fe20000000100 */
[----:B------:R-:W-:Y:S01]  /*1560*/  FADD R9, -R6, R9 ;  /* 0x0000000906097221 */ /* 0x000fe20000000100 */
[----:B------:R-:W-:Y:S01]  /*1570*/  FMUL R15, R10, 1.4426950216293334961 ;  /* 0x3fb8aa3b0a0f7820 */ /* 0x000fe20000400000 */
[----:B------:R-:W-:Y:S01]  /*1580*/  FSETP.GEU.AND P0, PT, R14, -126, PT ;  /* 0xc2fc00000e00780b */ /* 0x000fe20003f0e000 */
[----:B------:R-:W-:Y:S01]  /*1590*/  FADD R7, -R6, R7 ;  /* 0x0000000706077221 */ /* 0x000fe20000000100 */
[----:B------:R-:W-:-:S02]  /*15a0*/  FMUL R10, R9, 1.4426950216293334961 ;  /* 0x3fb8aa3b090a7820 */ /* 0x000fc40000400000 */
[----:B------:R-:W-:Y:S01]  /*15b0*/  FSETP.GEU.AND P1, PT, R15, -126, PT ;  /* 0xc2fc00000f00780b */ /* 0x000fe20003f2e000 */
[----:B------:R-:W-:Y:S02]  /*15c0*/  FMUL R7, R7, 1.4426950216293334961 ;  /* 0x3fb8aa3b07077820 */ /* 0x000fe40000400000 */
[----:B------:R-:W-:-:S03]  /*15d0*/  FSETP.GEU.AND P3, PT, R10, -126, PT ;  /* 0xc2fc00000a00780b */ /* 0x000fc60003f6e000 */
[----:B------:R-:W-:-:S03]  /*15e0*/  FSETP.GEU.AND P4, PT, R7, -126, PT ;  /* 0xc2fc00000700780b */ /* 0x000fc60003f8e000 */
[----:B------:R-:W-:-:S04]  /*15f0*/  @!P0 FMUL R14, R14, 0.5 ;  /* 0x3f0000000e0e8820 */ /* 0x000fc80000400000 */
[----:B------:R-:W-:Y:S01]  /*1600*/  @!P1 FMUL R15, R15, 0.5 ;  /* 0x3f0000000f0f9820 */ /* 0x000fe20000400000 */
[----:B------:R-:W1:Y:S02]  /*1610*/  MUFU.EX2 R8, R14 ;  /* 0x0000000e00087308 */ /* 0x000e640000000800 */
[----:B------:R-:W-:-:S03]  /*1620*/  @!P3 FMUL R10, R10, 0.5 ;  /* 0x3f0000000a0ab820 */ /* 0x000fc60000400000 */
[----:B------:R-:W-:-:S03]  /*1630*/  @!P4 FMUL R7, R7, 0.5 ;  /* 0x3f0000000707c820 */ /* 0x000fc60000400000 */
[----:B------:R2:W3:Y:S01]  /*1640*/  MUFU.EX2 R9, R15 ;  /* 0x0000000f00097308 */ /* 0x0004e20000000800 */
[----:B-1----:R-:W-:-:S07]  /*1650*/  @!P0 FMUL R8, R8, R8 ;  /* 0x0000000808088220 */ /* 0x002fce0000400000 */
[----:B------:R-:W1:Y:S01]  /*1660*/  MUFU.EX2 R10, R10 ;  /* 0x0000000a000a7308 */ /* 0x000e620000000800 */
[----:B--2---:R-:W-:Y:S01]  /*1670*/  CS2R R14, SRZ ;  /* 0x00000000000e7805 */ /* 0x004fe2000001ff00 */
[----:B---3--:R-:W-:-:S06]  /*1680*/  @!P1 FMUL R9, R9, R9 ;  /* 0x0000000909099220 */ /* 0x008fcc0000400000 */
[----:B------:R-:W2:Y:S01]  /*1690*/  MUFU.EX2 R11, R7 ;  /* 0x00000007000b7308 */ /* 0x000ea20000000800 */
[----:B-1----:R-:W-:Y:S01]  /*16a0*/  @!P3 FMUL R10, R10, R10 ;  /* 0x0000000a0a0ab220 */ /* 0x002fe20000400000 */
[----:B--2---:R-:W-:-:S05]  /*16b0*/  @!P4 FMUL R11, R11, R11 ;  /* 0x0000000b0b0bc220 */ /* 0x004fca0000400000 */
[----:B------:R1:W-:Y:S04]  /*16c0*/  @!P2 STG.E.128 desc[UR6][R20.64], R8 ;  /* 0x000000081400a986 */ /* 0x0003e8000c101d06 */
[----:B------:R-:W2:Y:S01]  /*16d0*/  @!P2 LDG.E.EF.128 R12, desc[UR6][R22.64] ;  /* 0x00000006160ca981 */ /* 0x000ea2000c0e1d00 */
[----:B------:R-:W-:-:S04]  /*16e0*/  IADD3 R18, P6, R2, UR4, RZ ;  /* 0x0000000402127c10 */ /* 0x000fc8000ffde0ff */
[----:B------:R-:W-:Y:S02]  /*16f0*/  IADD3.X R19, R0, UR5, RZ, P6, !PT ;  /* 0x0000000500137c10 */ /* 0x000fe4000b7fe4ff */
[----:B--2---:R-:W-:Y:S02]  /*1700*/  SEL R12, R12, RZ, !P2 ;  /* 0x000000ff0c0c7207 */ /* 0x004fe40005000000 */
        /* <DEDUP_REMOVED lines=8> */
[C---:B-1----:R-:W-:Y:S02]  /*1790*/  FADD R8, -R6.reuse, R7 ;  /* 0x0000000706087221 */ /* 0x042fe40000000100 */
[----:B------:R-:W-:Y:S01]  /*17a0*/  FADD R7, -R3, R12 ;  /* 0x0000000c03077221 */ /* 0x000fe20000000100 */
[----:B------:R-:W-:Y:S01]  /*17b0*/  FADD R13, -R6, R13 ;  /* 0x0000000d060d7221 */ /* 0x000fe20000000100 */
[----:B------:R-:W-:Y:S01]  /*17c0*/  FMUL R9, R8, 1.4426950216293334961 ;  /* 0x3fb8aa3b08097820 */ /* 0x000fe20000400000 */
[----:B------:R-:W-:Y:S01]  /*17d0*/  FSETP.GEU.AND P0, PT, R24, -126, PT ;  /* 0xc2fc00001800780b */ /* 0x000fe20003f0e000 */
[----:B------:R-:W-:Y:S01]  /*17e0*/  FADD R7, -R6, R7 ;  /* 0x0000000706077221 */ /* 0x000fe20000000100 */
[----:B------:R-:W-:Y:S01]  /*17f0*/  FMUL R15, R13, 1.4426950216293334961 ;  /* 0x3fb8aa3b0d0f7820 */ /* 0x000fe20000400000 */
[----:B------:R-:W-:-:S02]  /*1800*/  CS2R R12, SRZ ;  /* 0x00000000000c7805 */ /* 0x000fc4000001ff00 */
[----:B------:R-:W-:Y:S01]  /*1810*/  FSETP.GEU.AND P1, PT, R9, -126, PT ;  /* 0xc2fc00000900780b */ /* 0x000fe20003f2e000 */
[----:B------:R-:W-:Y:S01]  /*1820*/  FMUL R7, R7, 1.4426950216293334961 ;  /* 0x3fb8aa3b07077820 */ /* 0x000fe20000400000 */
[----:B------:R-:W-:-:S04]  /*1830*/  FSETP.GEU.AND P3, PT, R15, -126, PT ;  /* 0xc2fc00000f00780b */ /* 0x000fc80003f6e000 */
[----:B------:R-:W-:Y:S02]  /*1840*/  FSETP.GEU.AND P4, PT, R7, -126, PT ;  /* 0xc2fc00000700780b */ /* 0x000fe40003f8e000 */
[----:B------:R-:W-:-:S05]  /*1850*/  @!P0 FMUL R24, R24, 0.5 ;  /* 0x3f00000018188820 */ /* 0x000fca0000400000 */
[----:B------:R-:W-:Y:S01]  /*1860*/  @!P1 FMUL R9, R9, 0.5 ;  /* 0x3f00000009099820 */ /* 0x000fe20000400000 */
[----:B------:R-:W1:Y:S01]  /*1870*/  MUFU.EX2 R8, R24 ;  /* 0x0000001800087308 */ /* 0x000e620000000800 */
[----:B------:R-:W-:-:S04]  /*1880*/  @!P3 FMUL R15, R15, 0.5 ;  /* 0x3f0000000f0fb820 */ /* 0x000fc80000400000 */
[----:B------:R-:W-:-:S03]  /*1890*/  @!P4 FMUL R7, R7, 0.5 ;  /* 0x3f0000000707c820 */ /* 0x000fc60000400000 */
[----:B------:R-:W2:Y:S01]  /*18a0*/  MUFU.EX2 R9, R9 ;  /* 0x0000000900097308 */ /* 0x000ea20000000800 */
[----:B-1----:R-:W-:-:S07]  /*18b0*/  @!P0 FMUL R8, R8, R8 ;  /* 0x0000000808088220 */ /* 0x002fce0000400000 */
[----:B------:R1:W3:Y:S01]  /*18c0*/  MUFU.EX2 R10, R15 ;  /* 0x0000000f000a7308 */ /* 0x0002e20000000800 */
[----:B--2---:R-:W-:-:S07]  /*18d0*/  @!P1 FMUL R9, R9, R9 ;  /* 0x0000000909099220 */ /* 0x004fce0000400000 */
[----:B------:R-:W2:Y:S01]  /*18e0*/  MUFU.EX2 R11, R7 ;  /* 0x00000007000b7308 */ /* 0x000ea20000000800 */
[----:B-1----:R-:W-:Y:S01]  /*18f0*/  CS2R R14, SRZ ;  /* 0x00000000000e7805 */ /* 0x002fe2000001ff00 */
[----:B---3--:R-:W-:Y:S01]  /*1900*/  @!P3 FMUL R10, R10, R10 ;  /* 0x0000000a0a0ab220 */ /* 0x008fe20000400000 */
[----:B--2---:R-:W-:-:S05]  /*1910*/  @!P4 FMUL R11, R11, R11 ;  /* 0x0000000b0b0bc220 */ /* 0x004fca0000400000 */
[----:B------:R1:W-:Y:S04]  /*1920*/  @!P2 STG.E.128 desc[UR6][R18.64], R8 ;  /* 0x000000081200a986 */ /* 0x0003e8000c101d06 */
[----:B------:R-:W2:Y:S01]  /*1930*/  @P5 LDG.E.EF.128 R12, desc[UR6][R16.64] ;  /* 0x00000006100c5981 */ /* 0x000ea2000c0e1d00 */
[----:B------:R-:W-:-:S04]  /*1940*/  IADD3 R4, P4, R4, UR4, RZ ;  /* 0x0000000404047c10 */ /* 0x000fc8000ff9e0ff */
[----:B------:R-:W-:Y:S02]  /*1950*/  IADD3.X R5, R5, UR5, RZ, P4, !PT ;  /* 0x0000000505057c10 */ /* 0x000fe4000a7fe4ff */
[----:B--2---:R-:W-:Y:S02]  /*1960*/  SEL R12, R12, RZ, P5 ;  /* 0x000000ff0c0c7207 */ /* 0x004fe40002800000 */
[----:B------:R-:W-:Y:S02]  /*1970*/  SEL R0, R13, RZ, P5 ;  /* 0x000000ff0d007207 */ /* 0x000fe40002800000 */
[----:B------:R-:W-:Y:S01]  /*1980*/  SEL R14, R14, RZ, P5 ;  /* 0x000000ff0e0e7207 */ /* 0x000fe20002800000 */
[----:B------:R-:W-:-:S04]  /*1990*/  FADD R7, -R3, R12 ;  /* 0x0000000c03077221 */ /* 0x000fc80000000100 */
[----:B------:R-:W-:Y:S01]  /*19a0*/  FADD R2, -R6, R7 ;  /* 0x0000000706027221 */ /* 0x000fe20000000100 */
[----:B------:R-:W-:Y:S01]  /*19b0*/  FADD R7, -R3, R0 ;  /* 0x0000000003077221 */ /* 0x000fe20000000100 */
[----:B------:R-:W-:Y:S01]  /*19c0*/  SEL R0, R15, RZ, P5 ;  /* 0x000000ff0f007207 */ /* 0x000fe20002800000 */
[C---:B------:R-:W-:Y:S01]  /*19d0*/  FADD R13, -R3.reuse, R14 ;  /* 0x0000000e030d7221 */ /* 0x040fe20000000100 */
[----:B------:R-:W-:Y:S01]  /*19e0*/  FMUL R2, R2, 1.4426950216293334961 ;  /* 0x3fb8aa3b02027820 */ /* 0x000fe20000400000 */
        /* <DEDUP_REMOVED lines=13> */
[----:B-1----:R-:W1:Y:S02]  /*1ac0*/  MUFU.EX2 R8, R2 ;  /* 0x0000000200087308 */ /* 0x002e640000000800 */
[----:B------:R-:W-:-:S03]  /*1ad0*/  @!P2 FMUL R13, R13, 0.5 ;  /* 0x3f0000000d0da820 */ /* 0x000fc60000400000 */
[----:B------:R-:W-:-:S03]  /*1ae0*/  @!P3 FMUL R3, R3, 0.5 ;  /* 0x3f0000000303b820 */ /* 0x000fc60000400000 */
[----:B------:R-:W2:Y:S01]  /*1af0*/  MUFU.EX2 R9, R7 ;  /* 0x0000000700097308 */ /* 0x000ea20000000800 */
[----:B-1----:R-:W-:-:S07]  /*1b00*/  @!P0 FMUL R8, R8, R8 ;  /* 0x0000000808088220 */ /* 0x002fce0000400000 */
[----:B------:R-:W1:Y:S01]  /*1b10*/  MUFU.EX2 R10, R13 ;  /* 0x0000000d000a7308 */ /* 0x000e620000000800 */
[----:B--2---:R-:W-:-:S07]  /*1b20*/  @!P1 FMUL R9, R9, R9 ;  /* 0x0000000909099220 */ /* 0x004fce0000400000 */
[----:B------:R-:W2:Y:S01]  /*1b30*/  MUFU.EX2 R11, R3 ;  /* 0x00000003000b7308 */ /* 0x000ea20000000800 */
[----:B-1----:R-:W-:Y:S01]  /*1b40*/  @!P2 FMUL R10, R10, R10 ;  /* 0x0000000a0a0aa220 */ /* 0x002fe20000400000 */
[----:B--2---:R-:W-:Y:S01]  /*1b50*/  @!P3 FMUL R11, R11, R11 ;  /* 0x0000000b0b0bb220 */ /* 0x004fe20000400000 */
[----:B------:R-:W-:Y:S06]  /*1b60*/  @!P5 EXIT ;  /* 0x000000000000d94d */ /* 0x000fec0003800000 */
[----:B------:R-:W-:Y:S01]  /*1b70*/  STG.E.128 desc[UR6][R4.64], R8 ;  /* 0x0000000804007986 */ /* 0x000fe2000c101d06 */
[----:B------:R-:W-:Y:S05]  /*1b80*/  EXIT ;  /* 0x000000000000794d */ /* 0x000fea0003800000 */
.L_x_2:
[----:B------:R-:W-:-:S00]  /*1b90*/  BRA `(.L_x_2) ;  /* 0xfffffffc00fc7947 */ /* 0x000fc0000383ffff */
[----:B------:R-:W-:-:S00]  /*1ba0*/  NOP ;  /* 0x0000000000007918 */ /* 0x000fc00000000000 */
        /* <DEDUP_REMOVED lines=13> */
.L_x_3:


//--------------------- .nv.global.init           --------------------------
	.section	.nv.global.init,"aw",@progbits
.nv.global.init:
	.type		_$_str,@object
	.size		_$_str,(.L_0 - _$_str)
_$_str:
        /*0000*/ 	.byte	0x5f, 0x5f, 0x43, 0x55, 0x44, 0x41, 0x5f, 0x46, 0x54, 0x5a, 0x00
.L_0:


//--------------------- .nv.shared.triton_red_fused__log_softmax_exp_6 --------------------------
	.section	.nv.shared.triton_red_fused__log_softmax_exp_6,"aw",@nobits
	.sectionflags	@""
	.align	16
	.zero		1024


//--------------------- .nv.constant0.triton_red_fused__log_softmax_exp_6 --------------------------
	.section	.nv.constant0.triton_red_fused__log_softmax_exp_6,"a",@progbits
	.sectionflags	@""
	.align	4
.nv.constant0.triton_red_fused__log_softmax_exp_6:
	.zero		568
